//
// Generated by NVIDIA NVVM Compiler
//
// Compiler Build ID: CL-36424714
// Cuda compilation tools, release 13.0, V13.0.88
// Based on NVVM 20.0.0
//

.version 9.0
.target sm_100
.address_size 64

	// .globl	_Z13sum_reductionPiS_i
.extern .shared .align 16 .b8 sdata[];

.visible .entry _Z13sum_reductionPiS_i(
	.param .u64 .ptr .align 1 _Z13sum_reductionPiS_i_param_0,
	.param .u64 .ptr .align 1 _Z13sum_reductionPiS_i_param_1,
	.param .u32 _Z13sum_reductionPiS_i_param_2
)
{
	.reg .pred 	%p<6>;
	.reg .b32 	%r<22>;
	.reg .b64 	%rd<9>;

	ld.param.u64 	%rd1, [_Z13sum_reductionPiS_i_param_0];
	ld.param.u64 	%rd2, [_Z13sum_reductionPiS_i_param_1];
	ld.param.u32 	%r11, [_Z13sum_reductionPiS_i_param_2];
	mov.u32 	%r1, %tid.x;
	mov.u32 	%r2, %ctaid.x;
	mov.u32 	%r21, %ntid.x;
	mad.lo.s32 	%r4, %r2, %r21, %r1;
	setp.ge.s32 	%p1, %r4, %r11;
	mov.b32 	%r20, 0;
	@%p1 bra 	$L__BB0_2;
	cvta.to.global.u64 	%rd3, %rd1;
	mul.wide.s32 	%rd4, %r4, 4;
	add.s64 	%rd5, %rd3, %rd4;
	ld.global.u32 	%r20, [%rd5];
$L__BB0_2:
	shl.b32 	%r12, %r1, 2;
	mov.u32 	%r13, sdata;
	add.s32 	%r7, %r13, %r12;
	st.shared.u32 	[%r7], %r20;
	bar.sync 	0;
	setp.lt.u32 	%p2, %r21, 2;
	@%p2 bra 	$L__BB0_6;
$L__BB0_3:
	shr.u32 	%r9, %r21, 1;
	setp.ge.u32 	%p3, %r1, %r9;
	@%p3 bra 	$L__BB0_5;
	shl.b32 	%r14, %r9, 2;
	add.s32 	%r15, %r7, %r14;
	ld.shared.u32 	%r16, [%r15];
	ld.shared.u32 	%r17, [%r7];
	add.s32 	%r18, %r17, %r16;
	st.shared.u32 	[%r7], %r18;
$L__BB0_5:
	bar.sync 	0;
	setp.gt.u32 	%p4, %r21, 3;
	mov.u32 	%r21, %r9;
	@%p4 bra 	$L__BB0_3;
$L__BB0_6:
	setp.ne.s32 	%p5, %r1, 0;
	@%p5 bra 	$L__BB0_8;
	ld.shared.u32 	%r19, [sdata];
	cvta.to.global.u64 	%rd6, %rd2;
	mul.wide.u32 	%rd7, %r2, 4;
	add.s64 	%rd8, %rd6, %rd7;
	st.global.u32 	[%rd8], %r19;
$L__BB0_8:
	ret;

}


// ===== COMPILED SASS (sm_100) =====

	.target	sm_100

	.elftype	@"ET_EXEC"


//--------------------- .note.nv.tkinfo           --------------------------
	.section	.note.nv.tkinfo,"",@"SHT_NOTE"
	.sectionflags	@"SHF_NOTE_NV_TKINFO"
	.tkinfo
        /*0018*/ 	.word	0x00000002
        /*0030*/ 	.string	""
        /*0030*/ 	.string	"ptxas"
        /*0030*/ 	.string	"Cuda compilation tools, release 13.0, V13.0.88"
        /*0030*/ 	.string	"Build cuda_13.0.r13.0/compiler.36424714_0"
        /*0030*/ 	.string	"-arch sm_100 -m 64 "



//--------------------- .note.nv.cuinfo           --------------------------
	.section	.note.nv.cuinfo,"",@"SHT_NOTE"
	.sectionflags	@"SHF_NOTE_NV_CUINFO"
        /*0018*/ 	.short	0x0002
        /*001a*/ 	.short	0x0064
        /*001c*/ 	.short	0x0082
	.zero		2


//--------------------- .nv.info                  --------------------------
	.section	.nv.info,"",@"SHT_CUDA_INFO"
	.align	4


	//----- nvinfo : EIATTR_REGCOUNT
	.align		4
        /*0000*/ 	.byte	0x04, 0x2f
        /*0002*/ 	.short	(.L_1 - .L_0)
	.align		4
.L_0:
        /*0004*/ 	.word	index@(_Z13sum_reductionPiS_i)
        /*0008*/ 	.word	0x0000000b


	//----- nvinfo : EIATTR_FRAME_SIZE
	.align		4
.L_1:
        /*000c*/ 	.byte	0x04, 0x11
        /*000e*/ 	.short	(.L_3 - .L_2)
	.align		4
.L_2:
        /*0010*/ 	.word	index@(_Z13sum_reductionPiS_i)
        /*0014*/ 	.word	0x00000000


	//----- nvinfo : EIATTR_MIN_STACK_SIZE
	.align		4
.L_3:
        /*0018*/ 	.byte	0x04, 0x12
        /*001a*/ 	.short	(.L_5 - .L_4)
	.align		4
.L_4:
        /*001c*/ 	.word	index@(_Z13sum_reductionPiS_i)
        /*0020*/ 	.word	0x00000000
.L_5:


//--------------------- .nv.compat                --------------------------
	.section	.nv.compat,"",@"SHT_CUDA_COMPAT_INFO"
	.align	4
        /*0000*/ 	.byte	0x02, 0x09, 0x00, 0x00, 0x02, 0x02, 0x01, 0x00, 0x02, 0x05, 0x05, 0x00, 0x03, 0x07, 0x01, 0x01
        /*0010*/ 	.byte	0x02, 0x03, 0x00, 0x00, 0x02, 0x06, 0x01, 0x00, 0x04, 0x0b, 0x08, 0x00, 0x09, 0x00, 0x00, 0x00
        /*0020*/ 	.byte	0x00, 0x00, 0x00, 0x00


//--------------------- .nv.info._Z13sum_reductionPiS_i --------------------------
	.section	.nv.info._Z13sum_reductionPiS_i,"",@"SHT_CUDA_INFO"
	.sectionflags	@""
	.align	4


	//----- nvinfo : EIATTR_CUDA_API_VERSION
	.align		4
        /*0000*/ 	.byte	0x04, 0x37
        /*0002*/ 	.short	(.L_7 - .L_6)
.L_6:
        /*0004*/ 	.word	0x00000082


	//----- nvinfo : EIATTR_KPARAM_INFO
	.align		4
.L_7:
        /*0008*/ 	.byte	0x04, 0x17
        /*000a*/ 	.short	(.L_9 - .L_8)
.L_8:
        /*000c*/ 	.word	0x00000000
        /*0010*/ 	.short	0x0002
        /*0012*/ 	.short	0x0010
        /*0014*/ 	.byte	0x00, 0xf0, 0x11, 0x00


	//----- nvinfo : EIATTR_KPARAM_INFO
	.align		4
.L_9:
        /*0018*/ 	.byte	0x04, 0x17
        /*001a*/ 	.short	(.L_11 - .L_10)
.L_10:
        /*001c*/ 	.word	0x00000000
        /*0020*/ 	.short	0x0001
        /*0022*/ 	.short	0x0008
        /*0024*/ 	.byte	0x00, 0xf5, 0x21, 0x00


	//----- nvinfo : EIATTR_KPARAM_INFO
	.align		4
.L_11:
        /*0028*/ 	.byte	0x04, 0x17
        /*002a*/ 	.short	(.L_13 - .L_12)
.L_12:
        /*002c*/ 	.word	0x00000000
        /*0030*/ 	.short	0x0000
        /*0032*/ 	.short	0x0000
        /*0034*/ 	.byte	0x00, 0xf5, 0x21, 0x00


	//----- nvinfo : EIATTR_SPARSE_MMA_MASK
	.align		4
.L_13:
        /*0038*/ 	.byte	0x03, 0x50
        /*003a*/ 	.short	0x0000


	//----- nvinfo : EIATTR_MAXREG_COUNT
	.align		4
        /*003c*/ 	.byte	0x03, 0x1b
        /*003e*/ 	.short	0x00ff


	//----- nvinfo : EIATTR_NUM_BARRIERS
	.align		4
        /*0040*/ 	.byte	0x02, 0x4c
        /*0042*/ 	.byte	0x01
	.zero		1


	//----- nvinfo : EIATTR_MERCURY_ISA_VERSION
	.align		4
        /*0044*/ 	.byte	0x03, 0x5f
        /*0046*/ 	.short	0x0101


	//----- nvinfo : EIATTR_VRC_CTA_INIT_COUNT
	.align		4
        /*0048*/ 	.byte	0x02, 0x4a
	.zero		1
	.zero		1


	//----- nvinfo : EIATTR_EXIT_INSTR_OFFSETS
	.align		4
        /*004c*/ 	.byte	0x04, 0x1c
        /*004e*/ 	.short	(.L_15 - .L_14)


	//   ....[0]....
.L_14:
        /*0050*/ 	.word	0x00000210


	//   ....[1]....
        /*0054*/ 	.word	0x00000290


	//----- nvinfo : EIATTR_CBANK_PARAM_SIZE
	.align		4
.L_15:
        /*0058*/ 	.byte	0x03, 0x19
        /*005a*/ 	.short	0x0014


	//----- nvinfo : EIATTR_PARAM_CBANK
	.align		4
        /*005c*/ 	.byte	0x04, 0x0a
        /*005e*/ 	.short	(.L_17 - .L_16)
	.align		4
.L_16:
        /*0060*/ 	.word	index@(.nv.constant0._Z13sum_reductionPiS_i)
        /*0064*/ 	.short	0x0380
        /*0066*/ 	.short	0x0014


	//----- nvinfo : EIATTR_SW_WAR
	.align		4
.L_17:
        /*0068*/ 	.byte	0x04, 0x36
        /*006a*/ 	.short	(.L_19 - .L_18)
.L_18:
        /*006c*/ 	.word	0x00000008
.L_19:


//--------------------- .nv.callgraph             --------------------------
	.section	.nv.callgraph,"",@"SHT_CUDA_CALLGRAPH"
	.align	4
	.sectionentsize	8
	.align		4
        /*0000*/ 	.word	0x00000000
	.align		4
        /*0004*/ 	.word	0xffffffff
	.align		4
        /*0008*/ 	.word	0x00000000
	.align		4
        /*000c*/ 	.word	0xfffffffe
	.align		4
        /*0010*/ 	.word	0x00000000
	.align		4
        /*0014*/ 	.word	0xfffffffd
	.align		4
        /*0018*/ 	.word	0x00000000
	.align		4
        /*001c*/ 	.word	0xfffffffc


//--------------------- .text._Z13sum_reductionPiS_i --------------------------
	.section	.text._Z13sum_reductionPiS_i,"ax",@progbits
	.align	128
        .global         _Z13sum_reductionPiS_i
        .type           _Z13sum_reductionPiS_i,@function
        .size           _Z13sum_reductionPiS_i,(.L_x_3 - _Z13sum_reductionPiS_i)
        .other          _Z13sum_reductionPiS_i,@"STO_CUDA_ENTRY STV_DEFAULT"
_Z13sum_reductionPiS_i:
.text._Z13sum_reductionPiS_i:
[----:B------:R-:W-:Y:S01]  /*0000*/  LDC R1, c[0x0][0x37c] ;  /* 0x0000df00ff017b82 */ /* 0x000fe20000000800 */
[----:B------:R-:W0:Y:S01]  /*0010*/  S2R R6, SR_TID.X ;  /* 0x0000000000067919 */ /* 0x000e220000002100 */
[----:B------:R-:W0:Y:S01]  /*0020*/  LDCU UR8, c[0x0][0x360] ;  /* 0x00006c00ff0877ac */ /* 0x000e220008000800 */
[----:B------:R-:W-:Y:S01]  /*0030*/  IMAD.MOV.U32 R4, RZ, RZ, RZ ;  /* 0x000000ffff047224 */ /* 0x000fe200078e00ff */
[----:B------:R-:W0:Y:S01]  /*0040*/  S2R R7, SR_CTAID.X ;  /* 0x0000000000077919 */ /* 0x000e220000002500 */
[----:B------:R-:W1:Y:S01]  /*0050*/  LDCU UR4, c[0x0][0x390] ;  /* 0x00007200ff0477ac */ /* 0x000e620008000800 */
[----:B------:R-:W2:Y:S01]  /*0060*/  LDCU.64 UR6, c[0x0][0x358] ;  /* 0x00006b00ff0677ac */ /* 0x000ea20008000a00 */
[----:B0-----:R-:W-:-:S05]  /*0070*/  IMAD R5, R7, UR8, R6 ;  /* 0x0000000807057c24 */ /* 0x001fca000f8e0206 */
[----:B-1----:R-:W-:-:S13]  /*0080*/  ISETP.GE.AND P0, PT, R5, UR4, PT ;  /* 0x0000000405007c0c */ /* 0x002fda000bf06270 */
[----:B------:R-:W0:Y:S02]  /*0090*/  @!P0 LDC.64 R2, c[0x0][0x380] ;  /* 0x0000e000ff028b82 */ /* 0x000e240000000a00 */
[----:B0-----:R-:W-:-:S05]  /*00a0*/  @!P0 IMAD.WIDE R2, R5, 0x4, R2 ;  /* 0x0000000405028825 */ /* 0x001fca00078e0202 */
[----:B--2---:R-:W2:Y:S01]  /*00b0*/  @!P0 LDG.E R4, desc[UR6][R2.64] ;  /* 0x0000000602048981 */ /* 0x004ea2000c1e1900 */
[----:B------:R-:W0:Y:S01]  /*00c0*/  S2UR UR5, SR_CgaCtaId ;  /* 0x00000000000579c3 */ /* 0x000e220000008800 */
[----:B------:R-:W-:Y:S01]  /*00d0*/  IMAD.U32 R0, RZ, RZ, UR8 ;  /* 0x00000008ff007e24 */ /* 0x000fe2000f8e00ff */
[----:B------:R-:W-:Y:S01]  /*00e0*/  UMOV UR4, 0x400 ;  /* 0x0000040000047882 */ /* 0x000fe20000000000 */
[----:B------:R-:W-:-:S03]  /*00f0*/  ISETP.NE.AND P0, PT, R6, RZ, PT ;  /* 0x000000ff0600720c */ /* 0x000fc60003f05270 */
[----:B------:R-:W-:Y:S01]  /*0100*/  ISETP.GE.U32.AND P1, PT, R0, 0x2, PT ;  /* 0x000000020000780c */ /* 0x000fe20003f26070 */
[----:B0-----:R-:W-:-:S06]  /*0110*/  ULEA UR4, UR5, UR4, 0x18 ;  /* 0x0000000405047291 */ /* 0x001fcc000f8ec0ff */
[----:B------:R-:W-:-:S05]  /*0120*/  LEA R5, R6, UR4, 0x2 ;  /* 0x0000000406057c11 */ /* 0x000fca000f8e10ff */
[----:B--2---:R0:W-:Y:S01]  /*0130*/  STS [R5], R4 ;  /* 0x0000000405007388 */ /* 0x0041e20000000800 */
[----:B------:R-:W-:Y:S06]  /*0140*/  BAR.SYNC.DEFER_BLOCKING 0x0 ;  /* 0x0000000000007b1d */ /* 0x000fec0000010000 */
[----:B------:R-:W-:Y:S05]  /*0150*/  @!P1 BRA `(.L_x_0) ;  /* 0x00000000002c9947 */ /* 0x000fea0003800000 */
.L_x_1:
[----:B------:R-:W-:-:S04]  /*0160*/  SHF.R.U32.HI R8, RZ, 0x1, R0 ;  /* 0x00000001ff087819 */ /* 0x000fc80000011600 */
[----:B------:R-:W-:-:S13]  /*0170*/  ISETP.GE.U32.AND P1, PT, R6, R8, PT ;  /* 0x000000080600720c */ /* 0x000fda0003f26070 */
[----:B------:R-:W-:Y:S01]  /*0180*/  @!P1 LEA R2, R8, R5, 0x2 ;  /* 0x0000000508029211 */ /* 0x000fe200078e10ff */
[----:B------:R-:W-:Y:S05]  /*0190*/  @!P1 LDS R3, [R5] ;  /* 0x0000000005039984 */ /* 0x000fea0000000800 */
[----:B------:R-:W0:Y:S02]  /*01a0*/  @!P1 LDS R2, [R2] ;  /* 0x0000000002029984 */ /* 0x000e240000000800 */
[----:B0-----:R-:W-:-:S05]  /*01b0*/  @!P1 IMAD.IADD R4, R2, 0x1, R3 ;  /* 0x0000000102049824 */ /* 0x001fca00078e0203 */
[----:B------:R1:W-:Y:S01]  /*01c0*/  @!P1 STS [R5], R4 ;  /* 0x0000000405009388 */ /* 0x0003e20000000800 */
[----:B------:R-:W-:Y:S01]  /*01d0*/  BAR.SYNC.DEFER_BLOCKING 0x0 ;  /* 0x0000000000007b1d */ /* 0x000fe20000010000 */
[----:B------:R-:W-:Y:S02]  /*01e0*/  ISETP.GT.U32.AND P1, PT, R0, 0x3, PT ;  /* 0x000000030000780c */ /* 0x000fe40003f24070 */
[----:B------:R-:W-:-:S11]  /*01f0*/  MOV R0, R8 ;  /* 0x0000000800007202 */ /* 0x000fd60000000f00 */
[----:B-1----:R-:W-:Y:S05]  /*0200*/  @P1 BRA `(.L_x_1) ;  /* 0xfffffffc00d41947 */ /* 0x002fea000383ffff */
.L_x_0:
[----:B------:R-:W-:Y:S05]  /*0210*/  @P0 EXIT ;  /* 0x000000000000094d */ /* 0x000fea0003800000 */
[----:B------:R-:W1:Y:S01]  /*0220*/  S2UR UR5, SR_CgaCtaId ;  /* 0x00000000000579c3 */ /* 0x000e620000008800 */
[----:B------:R-:W-:-:S07]  /*0230*/  UMOV UR4, 0x400 ;  /* 0x0000040000047882 */ /* 0x000fce0000000000 */
[----:B------:R-:W2:Y:S01]  /*0240*/  LDC.64 R2, c[0x0][0x388] ;  /* 0x0000e200ff027b82 */ /* 0x000ea20000000a00 */
[----:B-1----:R-:W-:Y:S01]  /*0250*/  ULEA UR4, UR5, UR4, 0x18 ;  /* 0x0000000405047291 */ /* 0x002fe2000f8ec0ff */
[----:B--2---:R-:W-:-:S08]  /*0260*/  IMAD.WIDE.U32 R2, R7, 0x4, R2 ;  /* 0x0000000407027825 */ /* 0x004fd000078e0002 */
[----:B0-----:R-:W0:Y:S04]  /*0270*/  LDS R5, [UR4] ;  /* 0x00000004ff057984 */ /* 0x001e280008000800 */
[----:B0-----:R-:W-:Y:S01]  /*0280*/  STG.E desc[UR6][R2.64], R5 ;  /* 0x0000000502007986 */ /* 0x001fe2000c101906 */
[----:B------:R-:W-:Y:S05]  /*0290*/  EXIT ;  /* 0x000000000000794d */ /* 0x000fea0003800000 */
.L_x_2:
[----:B------:R-:W-:-:S00]  /*02a0*/  BRA `(.L_x_2) ;  /* 0xfffffffc00fc7947 */ /* 0x000fc0000383ffff */
[----:B------:R-:W-:-:S00]  /*02b0*/  NOP ;  /* 0x0000000000007918 */ /* 0x000fc00000000000 */
        /* <DEDUP_REMOVED lines=12> */
.L_x_3:


//--------------------- .nv.shared._Z13sum_reductionPiS_i --------------------------
	.section	.nv.shared._Z13sum_reductionPiS_i,"aw",@nobits
	.sectionflags	@""
	.align	16
	.zero		1024


//--------------------- .nv.shared.reserved.0     --------------------------
	.section	.nv.shared.reserved.0,"aw",@nobits
	.weak		__nv_reservedSMEM_offset_0_alias
	.size		__nv_reservedSMEM_offset_0_alias, 0, 64
	.other		__nv_reservedSMEM_offset_0_alias,@"STO_CUDA_RESERVED_SHARED STV_DEFAULT"
__nv_reservedSMEM_offset_0_alias:
	.zero		0
	.zero		64


//--------------------- .nv.constant0._Z13sum_reductionPiS_i --------------------------
	.section	.nv.constant0._Z13sum_reductionPiS_i,"a",@progbits
	.sectionflags	@""
	.align	4
.nv.constant0._Z13sum_reductionPiS_i:
	.zero		916


//--------------------- SYMBOLS --------------------------

	.type		.nv.reservedSmem.offset0,@object
	.size		.nv.reservedSmem.offset0,0x4
	.type		.nv.reservedSmem.cap,@object
	.size		.nv.reservedSmem.cap,0x4
